//
// Generated by NVIDIA NVVM Compiler
//
// Compiler Build ID: CL-36424714
// Cuda compilation tools, release 13.0, V13.0.88
// Based on NVVM 20.0.0
//

.version 9.0
.target sm_100
.address_size 64

	// .globl	_Z12matmul_tiledPKfS0_Pfi
// _ZZ12matmul_tiledPKfS0_PfiE2sA has been demoted
// _ZZ12matmul_tiledPKfS0_PfiE2sB has been demoted

.visible .entry _Z12matmul_tiledPKfS0_Pfi(
	.param .u64 .ptr .align 1 _Z12matmul_tiledPKfS0_Pfi_param_0,
	.param .u64 .ptr .align 1 _Z12matmul_tiledPKfS0_Pfi_param_1,
	.param .u64 .ptr .align 1 _Z12matmul_tiledPKfS0_Pfi_param_2,
	.param .u32 _Z12matmul_tiledPKfS0_Pfi_param_3
)
{
	.reg .pred 	%p<18>;
	.reg .b32 	%r<65>;
	.reg .b32 	%f<181>;
	.reg .b64 	%rd<19>;
	// demoted variable
	.shared .align 4 .b8 _ZZ12matmul_tiledPKfS0_PfiE2sA[1024];
	// demoted variable
	.shared .align 4 .b8 _ZZ12matmul_tiledPKfS0_PfiE2sB[1024];
	ld.param.u64 	%rd5, [_Z12matmul_tiledPKfS0_Pfi_param_0];
	ld.param.u64 	%rd6, [_Z12matmul_tiledPKfS0_Pfi_param_1];
	ld.param.u64 	%rd4, [_Z12matmul_tiledPKfS0_Pfi_param_2];
	ld.param.u32 	%r33, [_Z12matmul_tiledPKfS0_Pfi_param_3];
	cvta.to.global.u64 	%rd1, %rd6;
	cvta.to.global.u64 	%rd2, %rd5;
	mov.u32 	%r34, %ctaid.y;
	shl.b32 	%r35, %r34, 4;
	mov.u32 	%r1, %tid.y;
	add.s32 	%r2, %r35, %r1;
	mov.u32 	%r36, %ctaid.x;
	shl.b32 	%r3, %r36, 4;
	mov.u32 	%r4, %tid.x;
	add.s32 	%r5, %r3, %r4;
	setp.lt.s32 	%p1, %r33, 1;
	mov.f32 	%f180, 0f00000000;
	@%p1 bra 	$L__BB0_19;
	add.s32 	%r6, %r33, 15;
	mul.lo.s32 	%r7, %r33, %r2;
	shl.b32 	%r38, %r1, 6;
	mov.u32 	%r39, _ZZ12matmul_tiledPKfS0_PfiE2sA;
	add.s32 	%r8, %r39, %r38;
	shl.b32 	%r40, %r4, 2;
	add.s32 	%r9, %r8, %r40;
	mov.u32 	%r41, _ZZ12matmul_tiledPKfS0_PfiE2sB;
	add.s32 	%r11, %r41, %r40;
	add.s32 	%r10, %r11, %r38;
	setp.lt.u32 	%p2, %r33, 17;
	mov.f32 	%f180, 0f00000000;
	mov.b32 	%r64, 0;
	@%p2 bra 	$L__BB0_13;
	shr.u32 	%r42, %r6, 4;
	and.b32  	%r43, %r42, 134217726;
	neg.s32 	%r63, %r43;
	add.s32 	%r44, %r1, 16;
	mad.lo.s32 	%r45, %r33, %r44, %r4;
	add.s32 	%r61, %r45, %r3;
	shl.b32 	%r14, %r33, 5;
	mad.lo.s32 	%r46, %r1, %r33, %r4;
	add.s32 	%r60, %r46, %r3;
	add.s32 	%r58, %r4, %r7;
	mov.f32 	%f180, 0f00000000;
	mov.u32 	%r59, %r4;
	mov.u32 	%r62, %r1;
$L__BB0_3:
	setp.ge.u32 	%p3, %r2, %r33;
	setp.ge.s32 	%p4, %r59, %r33;
	mul.wide.s32 	%rd7, %r58, 4;
	add.s64 	%rd3, %rd2, %rd7;
	mov.f32 	%f172, 0f00000000;
	or.pred  	%p5, %p3, %p4;
	@%p5 bra 	$L__BB0_5;
	ld.global.f32 	%f172, [%rd3];
$L__BB0_5:
	st.shared.f32 	[%r9], %f172;
	mov.f32 	%f173, 0f00000000;
	max.s32 	%r47, %r5, %r62;
	setp.ge.s32 	%p6, %r47, %r33;
	@%p6 bra 	$L__BB0_7;
	mul.wide.s32 	%rd8, %r60, 4;
	add.s64 	%rd9, %rd1, %rd8;
	ld.global.f32 	%f173, [%rd9];
$L__BB0_7:
	st.shared.f32 	[%r10], %f173;
	bar.sync 	0;
	ld.shared.f32 	%f27, [%r8];
	ld.shared.f32 	%f28, [%r11];
	fma.rn.f32 	%f29, %f27, %f28, %f180;
	ld.shared.f32 	%f30, [%r8+4];
	ld.shared.f32 	%f31, [%r11+64];
	fma.rn.f32 	%f32, %f30, %f31, %f29;
	ld.shared.f32 	%f33, [%r8+8];
	ld.shared.f32 	%f34, [%r11+128];
	fma.rn.f32 	%f35, %f33, %f34, %f32;
	ld.shared.f32 	%f36, [%r8+12];
	ld.shared.f32 	%f37, [%r11+192];
	fma.rn.f32 	%f38, %f36, %f37, %f35;
	ld.shared.f32 	%f39, [%r8+16];
	ld.shared.f32 	%f40, [%r11+256];
	fma.rn.f32 	%f41, %f39, %f40, %f38;
	ld.shared.f32 	%f42, [%r8+20];
	ld.shared.f32 	%f43, [%r11+320];
	fma.rn.f32 	%f44, %f42, %f43, %f41;
	ld.shared.f32 	%f45, [%r8+24];
	ld.shared.f32 	%f46, [%r11+384];
	fma.rn.f32 	%f47, %f45, %f46, %f44;
	ld.shared.f32 	%f48, [%r8+28];
	ld.shared.f32 	%f49, [%r11+448];
	fma.rn.f32 	%f50, %f48, %f49, %f47;
	ld.shared.f32 	%f51, [%r8+32];
	ld.shared.f32 	%f52, [%r11+512];
	fma.rn.f32 	%f53, %f51, %f52, %f50;
	ld.shared.f32 	%f54, [%r8+36];
	ld.shared.f32 	%f55, [%r11+576];
	fma.rn.f32 	%f56, %f54, %f55, %f53;
	ld.shared.f32 	%f57, [%r8+40];
	ld.shared.f32 	%f58, [%r11+640];
	fma.rn.f32 	%f59, %f57, %f58, %f56;
	ld.shared.f32 	%f60, [%r8+44];
	ld.shared.f32 	%f61, [%r11+704];
	fma.rn.f32 	%f62, %f60, %f61, %f59;
	ld.shared.f32 	%f63, [%r8+48];
	ld.shared.f32 	%f64, [%r11+768];
	fma.rn.f32 	%f65, %f63, %f64, %f62;
	ld.shared.f32 	%f66, [%r8+52];
	ld.shared.f32 	%f67, [%r11+832];
	fma.rn.f32 	%f68, %f66, %f67, %f65;
	ld.shared.f32 	%f69, [%r8+56];
	ld.shared.f32 	%f70, [%r11+896];
	fma.rn.f32 	%f71, %f69, %f70, %f68;
	ld.shared.f32 	%f72, [%r8+60];
	ld.shared.f32 	%f73, [%r11+960];
	fma.rn.f32 	%f6, %f72, %f73, %f71;
	bar.sync 	0;
	add.s32 	%r48, %r59, 16;
	setp.ge.s32 	%p8, %r48, %r33;
	mov.f32 	%f174, 0f00000000;
	or.pred  	%p9, %p3, %p8;
	@%p9 bra 	$L__BB0_9;
	ld.global.f32 	%f174, [%rd3+64];
$L__BB0_9:
	st.shared.f32 	[%r9], %f174;
	add.s32 	%r49, %r62, 16;
	mov.f32 	%f175, 0f00000000;
	max.s32 	%r50, %r5, %r49;
	setp.ge.s32 	%p10, %r50, %r33;
	@%p10 bra 	$L__BB0_11;
	mul.wide.s32 	%rd10, %r61, 4;
	add.s64 	%rd11, %rd1, %rd10;
	ld.global.f32 	%f175, [%rd11];
$L__BB0_11:
	st.shared.f32 	[%r10], %f175;
	bar.sync 	0;
	ld.shared.f32 	%f75, [%r8];
	ld.shared.f32 	%f76, [%r11];
	fma.rn.f32 	%f77, %f75, %f76, %f6;
	ld.shared.f32 	%f78, [%r8+4];
	ld.shared.f32 	%f79, [%r11+64];
	fma.rn.f32 	%f80, %f78, %f79, %f77;
	ld.shared.f32 	%f81, [%r8+8];
	ld.shared.f32 	%f82, [%r11+128];
	fma.rn.f32 	%f83, %f81, %f82, %f80;
	ld.shared.f32 	%f84, [%r8+12];
	ld.shared.f32 	%f85, [%r11+192];
	fma.rn.f32 	%f86, %f84, %f85, %f83;
	ld.shared.f32 	%f87, [%r8+16];
	ld.shared.f32 	%f88, [%r11+256];
	fma.rn.f32 	%f89, %f87, %f88, %f86;
	ld.shared.f32 	%f90, [%r8+20];
	ld.shared.f32 	%f91, [%r11+320];
	fma.rn.f32 	%f92, %f90, %f91, %f89;
	ld.shared.f32 	%f93, [%r8+24];
	ld.shared.f32 	%f94, [%r11+384];
	fma.rn.f32 	%f95, %f93, %f94, %f92;
	ld.shared.f32 	%f96, [%r8+28];
	ld.shared.f32 	%f97, [%r11+448];
	fma.rn.f32 	%f98, %f96, %f97, %f95;
	ld.shared.f32 	%f99, [%r8+32];
	ld.shared.f32 	%f100, [%r11+512];
	fma.rn.f32 	%f101, %f99, %f100, %f98;
	ld.shared.f32 	%f102, [%r8+36];
	ld.shared.f32 	%f103, [%r11+576];
	fma.rn.f32 	%f104, %f102, %f103, %f101;
	ld.shared.f32 	%f105, [%r8+40];
	ld.shared.f32 	%f106, [%r11+640];
	fma.rn.f32 	%f107, %f105, %f106, %f104;
	ld.shared.f32 	%f108, [%r8+44];
	ld.shared.f32 	%f109, [%r11+704];
	fma.rn.f32 	%f110, %f108, %f109, %f107;
	ld.shared.f32 	%f111, [%r8+48];
	ld.shared.f32 	%f112, [%r11+768];
	fma.rn.f32 	%f113, %f111, %f112, %f110;
	ld.shared.f32 	%f114, [%r8+52];
	ld.shared.f32 	%f115, [%r11+832];
	fma.rn.f32 	%f116, %f114, %f115, %f113;
	ld.shared.f32 	%f117, [%r8+56];
	ld.shared.f32 	%f118, [%r11+896];
	fma.rn.f32 	%f119, %f117, %f118, %f116;
	ld.shared.f32 	%f120, [%r8+60];
	ld.shared.f32 	%f121, [%r11+960];
	fma.rn.f32 	%f180, %f120, %f121, %f119;
	bar.sync 	0;
	add.s32 	%r63, %r63, 2;
	add.s32 	%r62, %r62, 32;
	add.s32 	%r61, %r61, %r14;
	add.s32 	%r60, %r60, %r14;
	add.s32 	%r59, %r59, 32;
	add.s32 	%r58, %r58, 32;
	setp.ne.s32 	%p11, %r63, 0;
	@%p11 bra 	$L__BB0_3;
	and.b32  	%r64, %r6, 2147483616;
$L__BB0_13:
	and.b32  	%r51, %r6, 16;
	setp.eq.s32 	%p12, %r51, 0;
	@%p12 bra 	$L__BB0_19;
	setp.ge.u32 	%p13, %r2, %r33;
	add.s32 	%r52, %r64, %r4;
	add.s32 	%r32, %r64, %r1;
	setp.ge.s32 	%p14, %r52, %r33;
	mov.f32 	%f178, 0f00000000;
	or.pred  	%p15, %p13, %p14;
	@%p15 bra 	$L__BB0_16;
	add.s32 	%r53, %r52, %r7;
	mul.wide.s32 	%rd12, %r53, 4;
	add.s64 	%rd13, %rd2, %rd12;
	ld.global.f32 	%f178, [%rd13];
$L__BB0_16:
	st.shared.f32 	[%r9], %f178;
	mov.f32 	%f179, 0f00000000;
	max.s32 	%r54, %r5, %r32;
	setp.ge.s32 	%p16, %r54, %r33;
	@%p16 bra 	$L__BB0_18;
	mad.lo.s32 	%r55, %r32, %r33, %r5;
	mul.wide.s32 	%rd14, %r55, 4;
	add.s64 	%rd15, %rd1, %rd14;
	ld.global.f32 	%f179, [%rd15];
$L__BB0_18:
	st.shared.f32 	[%r10], %f179;
	bar.sync 	0;
	ld.shared.f32 	%f124, [%r8];
	ld.shared.f32 	%f125, [%r11];
	fma.rn.f32 	%f126, %f124, %f125, %f180;
	ld.shared.f32 	%f127, [%r8+4];
	ld.shared.f32 	%f128, [%r11+64];
	fma.rn.f32 	%f129, %f127, %f128, %f126;
	ld.shared.f32 	%f130, [%r8+8];
	ld.shared.f32 	%f131, [%r11+128];
	fma.rn.f32 	%f132, %f130, %f131, %f129;
	ld.shared.f32 	%f133, [%r8+12];
	ld.shared.f32 	%f134, [%r11+192];
	fma.rn.f32 	%f135, %f133, %f134, %f132;
	ld.shared.f32 	%f136, [%r8+16];
	ld.shared.f32 	%f137, [%r11+256];
	fma.rn.f32 	%f138, %f136, %f137, %f135;
	ld.shared.f32 	%f139, [%r8+20];
	ld.shared.f32 	%f140, [%r11+320];
	fma.rn.f32 	%f141, %f139, %f140, %f138;
	ld.shared.f32 	%f142, [%r8+24];
	ld.shared.f32 	%f143, [%r11+384];
	fma.rn.f32 	%f144, %f142, %f143, %f141;
	ld.shared.f32 	%f145, [%r8+28];
	ld.shared.f32 	%f146, [%r11+448];
	fma.rn.f32 	%f147, %f145, %f146, %f144;
	ld.shared.f32 	%f148, [%r8+32];
	ld.shared.f32 	%f149, [%r11+512];
	fma.rn.f32 	%f150, %f148, %f149, %f147;
	ld.shared.f32 	%f151, [%r8+36];
	ld.shared.f32 	%f152, [%r11+576];
	fma.rn.f32 	%f153, %f151, %f152, %f150;
	ld.shared.f32 	%f154, [%r8+40];
	ld.shared.f32 	%f155, [%r11+640];
	fma.rn.f32 	%f156, %f154, %f155, %f153;
	ld.shared.f32 	%f157, [%r8+44];
	ld.shared.f32 	%f158, [%r11+704];
	fma.rn.f32 	%f159, %f157, %f158, %f156;
	ld.shared.f32 	%f160, [%r8+48];
	ld.shared.f32 	%f161, [%r11+768];
	fma.rn.f32 	%f162, %f160, %f161, %f159;
	ld.shared.f32 	%f163, [%r8+52];
	ld.shared.f32 	%f164, [%r11+832];
	fma.rn.f32 	%f165, %f163, %f164, %f162;
	ld.shared.f32 	%f166, [%r8+56];
	ld.shared.f32 	%f167, [%r11+896];
	fma.rn.f32 	%f168, %f166, %f167, %f165;
	ld.shared.f32 	%f169, [%r8+60];
	ld.shared.f32 	%f170, [%r11+960];
	fma.rn.f32 	%f180, %f169, %f170, %f168;
	bar.sync 	0;
$L__BB0_19:
	max.s32 	%r56, %r2, %r5;
	setp.ge.s32 	%p17, %r56, %r33;
	@%p17 bra 	$L__BB0_21;
	mad.lo.s32 	%r57, %r33, %r2, %r5;
	cvta.to.global.u64 	%rd16, %rd4;
	mul.wide.s32 	%rd17, %r57, 4;
	add.s64 	%rd18, %rd16, %rd17;
	st.global.f32 	[%rd18], %f180;
$L__BB0_21:
	ret;

}


// ===== COMPILED SASS (sm_100) =====

	.target	sm_100

	.elftype	@"ET_EXEC"


//--------------------- .note.nv.tkinfo           --------------------------
	.section	.note.nv.tkinfo,"",@"SHT_NOTE"
	.sectionflags	@"SHF_NOTE_NV_TKINFO"
	.tkinfo
        /*0018*/ 	.word	0x00000002
        /*0030*/ 	.string	""
        /*0030*/ 	.string	"ptxas"
        /*0030*/ 	.string	"Cuda compilation tools, release 13.0, V13.0.88"
        /*0030*/ 	.string	"Build cuda_13.0.r13.0/compiler.36424714_0"
        /*0030*/ 	.string	"-arch sm_100 -m 64 "



//--------------------- .note.nv.cuinfo           --------------------------
	.section	.note.nv.cuinfo,"",@"SHT_NOTE"
	.sectionflags	@"SHF_NOTE_NV_CUINFO"
        /*0018*/ 	.short	0x0002
        /*001a*/ 	.short	0x0064
        /*001c*/ 	.short	0x0082
	.zero		2


//--------------------- .nv.info                  --------------------------
	.section	.nv.info,"",@"SHT_CUDA_INFO"
	.align	4


	//----- nvinfo : EIATTR_REGCOUNT
	.align		4
        /*0000*/ 	.byte	0x04, 0x2f
        /*0002*/ 	.short	(.L_1 - .L_0)
	.align		4
.L_0:
        /*0004*/ 	.word	index@(_Z12matmul_tiledPKfS0_Pfi)
        /*0008*/ 	.word	0x00000020


	//----- nvinfo : EIATTR_FRAME_SIZE
	.align		4
.L_1:
        /*000c*/ 	.byte	0x04, 0x11
        /*000e*/ 	.short	(.L_3 - .L_2)
	.align		4
.L_2:
        /*0010*/ 	.word	index@(_Z12matmul_tiledPKfS0_Pfi)
        /*0014*/ 	.word	0x00000000


	//----- nvinfo : EIATTR_MIN_STACK_SIZE
	.align		4
.L_3:
        /*0018*/ 	.byte	0x04, 0x12
        /*001a*/ 	.short	(.L_5 - .L_4)
	.align		4
.L_4:
        /*001c*/ 	.word	index@(_Z12matmul_tiledPKfS0_Pfi)
        /*0020*/ 	.word	0x00000000
.L_5:


//--------------------- .nv.compat                --------------------------
	.section	.nv.compat,"",@"SHT_CUDA_COMPAT_INFO"
	.align	4
        /*0000*/ 	.byte	0x02, 0x09, 0x00, 0x00, 0x02, 0x02, 0x01, 0x00, 0x02, 0x05, 0x05, 0x00, 0x03, 0x07, 0x01, 0x01
        /*0010*/ 	.byte	0x02, 0x03, 0x00, 0x00, 0x02, 0x06, 0x01, 0x00, 0x04, 0x0b, 0x08, 0x00, 0x09, 0x00, 0x00, 0x00
        /*0020*/ 	.byte	0x00, 0x00, 0x00, 0x00


//--------------------- .nv.info._Z12matmul_tiledPKfS0_Pfi --------------------------
	.section	.nv.info._Z12matmul_tiledPKfS0_Pfi,"",@"SHT_CUDA_INFO"
	.sectionflags	@""
	.align	4


	//----- nvinfo : EIATTR_CUDA_API_VERSION
	.align		4
        /*0000*/ 	.byte	0x04, 0x37
        /*0002*/ 	.short	(.L_7 - .L_6)
.L_6:
        /*0004*/ 	.word	0x00000082


	//----- nvinfo : EIATTR_KPARAM_INFO
	.align		4
.L_7:
        /*0008*/ 	.byte	0x04, 0x17
        /*000a*/ 	.short	(.L_9 - .L_8)
.L_8:
        /*000c*/ 	.word	0x00000000
        /*0010*/ 	.short	0x0003
        /*0012*/ 	.short	0x0018
        /*0014*/ 	.byte	0x00, 0xf0, 0x11, 0x00


	//----- nvinfo : EIATTR_KPARAM_INFO
	.align		4
.L_9:
        /*0018*/ 	.byte	0x04, 0x17
        /*001a*/ 	.short	(.L_11 - .L_10)
.L_10:
        /*001c*/ 	.word	0x00000000
        /*0020*/ 	.short	0x0002
        /*0022*/ 	.short	0x0010
        /*0024*/ 	.byte	0x00, 0xf5, 0x21, 0x00


	//----- nvinfo : EIATTR_KPARAM_INFO
	.align		4
.L_11:
        /*0028*/ 	.byte	0x04, 0x17
        /*002a*/ 	.short	(.L_13 - .L_12)
.L_12:
        /*002c*/ 	.word	0x00000000
        /*0030*/ 	.short	0x0001
        /*0032*/ 	.short	0x0008
        /*0034*/ 	.byte	0x00, 0xf5, 0x21, 0x00


	//----- nvinfo : EIATTR_KPARAM_INFO
	.align		4
.L_13:
        /*0038*/ 	.byte	0x04, 0x17
        /*003a*/ 	.short	(.L_15 - .L_14)
.L_14:
        /*003c*/ 	.word	0x00000000
        /*0040*/ 	.short	0x0000
        /*0042*/ 	.short	0x0000
        /*0044*/ 	.byte	0x00, 0xf5, 0x21, 0x00


	//----- nvinfo : EIATTR_SPARSE_MMA_MASK
	.align		4
.L_15:
        /*0048*/ 	.byte	0x03, 0x50
        /*004a*/ 	.short	0x0000


	//----- nvinfo : EIATTR_MAXREG_COUNT
	.align		4
        /*004c*/ 	.byte	0x03, 0x1b
        /*004e*/ 	.short	0x00ff


	//----- nvinfo : EIATTR_NUM_BARRIERS
	.align		4
        /*0050*/ 	.byte	0x02, 0x4c
        /*0052*/ 	.byte	0x01
	.zero		1


	//----- nvinfo : EIATTR_MERCURY_ISA_VERSION
	.align		4
        /*0054*/ 	.byte	0x03, 0x5f
        /*0056*/ 	.short	0x0101


	//----- nvinfo : EIATTR_VRC_CTA_INIT_COUNT
	.align		4
        /*0058*/ 	.byte	0x02, 0x4a
	.zero		1
	.zero		1


	//----- nvinfo : EIATTR_EXIT_INSTR_OFFSETS
	.align		4
        /*005c*/ 	.byte	0x04, 0x1c
        /*005e*/ 	.short	(.L_17 - .L_16)


	//   ....[0]....
.L_16:
        /*0060*/ 	.word	0x00000d30


	//   ....[1]....
        /*0064*/ 	.word	0x00000d80


	//----- nvinfo : EIATTR_CBANK_PARAM_SIZE
	.align		4
.L_17:
        /*0068*/ 	.byte	0x03, 0x19
        /*006a*/ 	.short	0x001c


	//----- nvinfo : EIATTR_PARAM_CBANK
	.align		4
        /*006c*/ 	.byte	0x04, 0x0a
        /*006e*/ 	.short	(.L_19 - .L_18)
	.align		4
.L_18:
        /*0070*/ 	.word	index@(.nv.constant0._Z12matmul_tiledPKfS0_Pfi)
        /*0074*/ 	.short	0x0380
        /*0076*/ 	.short	0x001c


	//----- nvinfo : EIATTR_SW_WAR
	.align		4
.L_19:
        /*0078*/ 	.byte	0x04, 0x36
        /*007a*/ 	.short	(.L_21 - .L_20)
.L_20:
        /*007c*/ 	.word	0x00000008
.L_21:


//--------------------- .nv.callgraph             --------------------------
	.section	.nv.callgraph,"",@"SHT_CUDA_CALLGRAPH"
	.align	4
	.sectionentsize	8
	.align		4
        /*0000*/ 	.word	0x00000000
	.align		4
        /*0004*/ 	.word	0xffffffff
	.align		4
        /*0008*/ 	.word	0x00000000
	.align		4
        /*000c*/ 	.word	0xfffffffe
	.align		4
        /*0010*/ 	.word	0x00000000
	.align		4
        /*0014*/ 	.word	0xfffffffd
	.align		4
        /*0018*/ 	.word	0x00000000
	.align		4
        /*001c*/ 	.word	0xfffffffc


//--------------------- .text._Z12matmul_tiledPKfS0_Pfi --------------------------
	.section	.text._Z12matmul_tiledPKfS0_Pfi,"ax",@progbits
	.align	128
        .global         _Z12matmul_tiledPKfS0_Pfi
        .type           _Z12matmul_tiledPKfS0_Pfi,@function
        .size           _Z12matmul_tiledPKfS0_Pfi,(.L_x_4 - _Z12matmul_tiledPKfS0_Pfi)
        .other          _Z12matmul_tiledPKfS0_Pfi,@"STO_CUDA_ENTRY STV_DEFAULT"
_Z12matmul_tiledPKfS0_Pfi:
.text._Z12matmul_tiledPKfS0_Pfi:
[----:B------:R-:W-:Y:S01]  /*0000*/  LDC R1, c[0x0][0x37c] ;  /* 0x0000df00ff017b82 */ /* 0x000fe20000000800 */
[----:B------:R-:W0:Y:S01]  /*0010*/  LDCU UR4, c[0x0][0x398] ;  /* 0x00007300ff0477ac */ /* 0x000e220008000800 */
[----:B------:R-:W1:Y:S01]  /*0020*/  S2R R2, SR_CTAID.Y ;  /* 0x0000000000027919 */ /* 0x000e620000002600 */
[----:B------:R-:W-:Y:S01]  /*0030*/  HFMA2 R7, -RZ, RZ, 0, 0 ;  /* 0x00000000ff077431 */ /* 0x000fe200000001ff */
[----:B------:R-:W2:Y:S01]  /*0040*/  LDCU.64 UR8, c[0x0][0x358] ;  /* 0x00006b00ff0877ac */ /* 0x000ea20008000a00 */
[----:B------:R-:W1:Y:S01]  /*0050*/  S2R R15, SR_TID.Y ;  /* 0x00000000000f7919 */ /* 0x000e620000002200 */
[----:B------:R-:W3:Y:S01]  /*0060*/  S2R R6, SR_CTAID.X ;  /* 0x0000000000067919 */ /* 0x000ee20000002500 */
[----:B------:R-:W3:Y:S01]  /*0070*/  S2R R13, SR_TID.X ;  /* 0x00000000000d7919 */ /* 0x000ee20000002100 */
[----:B0-----:R-:W-:-:S04]  /*0080*/  MOV R0, UR4 ;  /* 0x0000000400007c02 */ /* 0x001fc80008000f00 */
[----:B------:R-:W-:Y:S02]  /*0090*/  ISETP.GE.AND P0, PT, R0, 0x1, PT ;  /* 0x000000010000780c */ /* 0x000fe40003f06270 */
[----:B-1----:R-:W-:Y:S02]  /*00a0*/  LEA R3, R2, R15, 0x4 ;  /* 0x0000000f02037211 */ /* 0x002fe400078e20ff */
[----:B---3--:R-:W-:-:S09]  /*00b0*/  LEA R2, R6, R13, 0x4 ;  /* 0x0000000d06027211 */ /* 0x008fd200078e20ff */
[----:B--2---:R-:W-:Y:S05]  /*00c0*/  @!P0 BRA `(.L_x_0) ;  /* 0x0000000c00108947 */ /* 0x004fea0003800000 */
[----:B------:R-:W0:Y:S01]  /*00d0*/  S2UR UR6, SR_CgaCtaId ;  /* 0x00000000000679c3 */ /* 0x000e220000008800 */
[----:B------:R-:W-:Y:S01]  /*00e0*/  UMOV UR4, 0x400 ;  /* 0x0000040000047882 */ /* 0x000fe20000000000 */
[C---:B------:R-:W-:Y:S01]  /*00f0*/  ISETP.GE.U32.AND P0, PT, R0.reuse, 0x11, PT ;  /* 0x000000110000780c */ /* 0x040fe20003f06070 */
[----:B------:R-:W-:Y:S01]  /*0100*/  UIADD3 UR5, UPT, UPT, UR4, 0x400, URZ ;  /* 0x0000040004057890 */ /* 0x000fe2000fffe0ff */
[----:B------:R-:W-:Y:S02]  /*0110*/  IADD3 R22, PT, PT, R0, 0xf, RZ ;  /* 0x0000000f00167810 */ /* 0x000fe40007ffe0ff */
[----:B------:R-:W-:Y:S02]  /*0120*/  MOV R7, RZ ;  /* 0x000000ff00077202 */ /* 0x000fe40000000f00 */
[----:B------:R-:W-:Y:S01]  /*0130*/  MOV R4, RZ ;  /* 0x000000ff00047202 */ /* 0x000fe20000000f00 */
[----:B0-----:R-:W-:Y:S02]  /*0140*/  ULEA UR4, UR6, UR4, 0x18 ;  /* 0x0000000406047291 */ /* 0x001fe4000f8ec0ff */
[----:B------:R-:W-:-:S04]  /*0150*/  ULEA UR5, UR6, UR5, 0x18 ;  /* 0x0000000506057291 */ /* 0x000fc8000f8ec0ff */
[----:B------:R-:W-:Y:S02]  /*0160*/  LEA R17, R15, UR4, 0x6 ;  /* 0x000000040f117c11 */ /* 0x000fe4000f8e30ff */
[C---:B------:R-:W-:Y:S02]  /*0170*/  LEA R16, R13.reuse, UR5, 0x2 ;  /* 0x000000050d107c11 */ /* 0x040fe4000f8e10ff */
[----:B------:R-:W-:Y:S02]  /*0180*/  LEA R20, R13, R17, 0x2 ;  /* 0x000000110d147211 */ /* 0x000fe400078e10ff */
[----:B------:R-:W-:Y:S01]  /*0190*/  LEA R18, R15, R16, 0x6 ;  /* 0x000000100f127211 */ /* 0x000fe200078e30ff */
[----:B------:R-:W-:Y:S06]  /*01a0*/  @!P0 BRA `(.L_x_1) ;  /* 0x0000000400f08947 */ /* 0x000fec0003800000 */
[C---:B------:R-:W-:Y:S01]  /*01b0*/  IADD3 R4, PT, PT, R15.reuse, 0x10, RZ ;  /* 0x000000100f047810 */ /* 0x040fe20007ffe0ff */
[-CC-:B------:R-:W-:Y:S01]  /*01c0*/  IMAD R23, R15, R0.reuse, R13.reuse ;  /* 0x000000000f177224 */ /* 0x180fe200078e020d */
[CC--:B------:R-:W-:Y:S01]  /*01d0*/  ISETP.GE.U32.AND P0, PT, R3.reuse, R0.reuse, PT ;  /* 0x000000000300720c */ /* 0x0c0fe20003f06070 */
[-CC-:B------:R-:W-:Y:S01]  /*01e0*/  IMAD R12, R3, R0.reuse, R13.reuse ;  /* 0x00000000030c7224 */ /* 0x180fe200078e020d */
[----:B------:R-:W-:Y:S01]  /*01f0*/  MOV R7, RZ ;  /* 0x000000ff00077202 */ /* 0x000fe20000000f00 */
[----:B------:R-:W-:Y:S01]  /*0200*/  IMAD R25, R4, R0, R13 ;  /* 0x0000000004197224 */ /* 0x000fe200078e020d */
[----:B------:R-:W-:Y:S02]  /*0210*/  SHF.R.U32.HI R4, RZ, 0x4, R22 ;  /* 0x00000004ff047819 */ /* 0x000fe40000011616 */
[----:B------:R-:W-:Y:S02]  /*0220*/  LEA R23, R6, R23, 0x4 ;  /* 0x0000001706177211 */ /* 0x000fe400078e20ff */
[----:B------:R-:W-:-:S02]  /*0230*/  LOP3.LUT R4, R4, 0x7fffffe, RZ, 0xc0, !PT ;  /* 0x07fffffe04047812 */ /* 0x000fc400078ec0ff */
[----:B------:R-:W-:Y:S02]  /*0240*/  LEA R25, R6, R25, 0x4 ;  /* 0x0000001906197211 */ /* 0x000fe400078e20ff */
[----:B------:R-:W-:Y:S02]  /*0250*/  MOV R21, R13 ;  /* 0x0000000d00157202 */ /* 0x000fe40000000f00 */
[----:B------:R-:W-:Y:S02]  /*0260*/  MOV R19, R15 ;  /* 0x0000000f00137202 */ /* 0x000fe40000000f00 */
[----:B------:R-:W-:-:S07]  /*0270*/  IADD3 R14, PT, PT, -R4, RZ, RZ ;  /* 0x000000ff040e7210 */ /* 0x000fce0007ffe1ff */
.L_x_2:
[----:B------:R-:W0:Y:S01]  /*0280*/  LDC R0, c[0x0][0x398] ;  /* 0x0000e600ff007b82 */ /* 0x000e220000000800 */
[----:B------:R-:W-:Y:S01]  /*0290*/  VIMNMX R5, PT, PT, R2, R19, !PT ;  /* 0x0000001302057248 */ /* 0x000fe20007fe0100 */
[----:B------:R-:W-:Y:S01]  /*02a0*/  HFMA2 R24, -RZ, RZ, 0, 0 ;  /* 0x00000000ff187431 */ /* 0x000fe200000001ff */
[----:B------:R-:W-:-:S05]  /*02b0*/  MOV R6, RZ ;  /* 0x000000ff00067202 */ /* 0x000fca0000000f00 */
[----:B------:R-:W1:Y:S01]  /*02c0*/  LDC.64 R26, c[0x0][0x380] ;  /* 0x0000e000ff1a7b82 */ /* 0x000e620000000a00 */
[-C--:B0-----:R-:W-:Y:S02]  /*02d0*/  ISETP.GE.AND P2, PT, R5, R0.reuse, PT ;  /* 0x000000000500720c */ /* 0x081fe40003f46270 */
[----:B------:R-:W-:Y:S01]  /*02e0*/  ISETP.GE.OR P1, PT, R21, R0, P0 ;  /* 0x000000001500720c */ /* 0x000fe20000726670 */
[----:B-1----:R-:W-:-:S10]  /*02f0*/  IMAD.WIDE R26, R12, 0x4, R26 ;  /* 0x000000040c1a7825 */ /* 0x002fd400078e021a */
[----:B------:R-:W0:Y:S02]  /*0300*/  @!P2 LDC.64 R4, c[0x0][0x388] ;  /* 0x0000e200ff04ab82 */ /* 0x000e240000000a00 */
[----:B------:R-:W2:Y:S01]  /*0310*/  @!P1 LDG.E R6, desc[UR8][R26.64] ;  /* 0x000000081a069981 */ /* 0x000ea2000c1e1900 */
[----:B0-----:R-:W-:-:S05]  /*0320*/  @!P2 IMAD.WIDE R4, R23, 0x4, R4 ;  /* 0x000000041704a825 */ /* 0x001fca00078e0204 */
[----:B------:R-:W3:Y:S04]  /*0330*/  @!P2 LDG.E R24, desc[UR8][R4.64] ;  /* 0x000000080418a981 */ /* 0x000ee8000c1e1900 */
[----:B--2---:R-:W-:Y:S04]  /*0340*/  STS [R20], R6 ;  /* 0x0000000614007388 */ /* 0x004fe80000000800 */
[----:B---3--:R-:W-:Y:S01]  /*0350*/  STS [R18], R24 ;  /* 0x0000001812007388 */ /* 0x008fe20000000800 */
[----:B------:R-:W-:Y:S06]  /*0360*/  BAR.SYNC.DEFER_BLOCKING 0x0 ;  /* 0x0000000000007b1d */ /* 0x000fec0000010000 */
[----:B------:R-:W-:Y:S04]  /*0370*/  LDS R28, [R16] ;  /* 0x00000000101c7984 */ /* 0x000fe80000000800 */
[----:B------:R-:W0:Y:S04]  /*0380*/  LDS.128 R8, [R17] ;  /* 0x0000000011087984 */ /* 0x000e280000000c00 */
[----:B------:R-:W1:Y:S04]  /*0390*/  LDS R5, [R16+0x40] ;  /* 0x0000400010057984 */ /* 0x000e680000000800 */
[----:B------:R-:W2:Y:S04]  /*03a0*/  LDS R29, [R16+0x80] ;  /* 0x00008000101d7984 */ /* 0x000ea80000000800 */
[----:B------:R-:W-:Y:S01]  /*03b0*/  LDS R24, [R16+0x340] ;  /* 0x0003400010187984 */ /* 0x000fe20000000800 */
[----:B0-----:R-:W-:-:S03]  /*03c0*/  FFMA R28, R8, R28, R7 ;  /* 0x0000001c081c7223 */ /* 0x001fc60000000007 */
[----:B------:R-:W0:Y:S01]  /*03d0*/  LDS R8, [R16+0xc0] ;  /* 0x0000c00010087984 */ /* 0x000e220000000800 */
[----:B-1----:R-:W-:-:S03]  /*03e0*/  FFMA R28, R5, R9, R28 ;  /* 0x00000009051c7223 */ /* 0x002fc6000000001c */
[----:B------:R-:W-:Y:S04]  /*03f0*/  LDS R9, [R16+0x100] ;  /* 0x0001000010097984 */ /* 0x000fe80000000800 */
[----:B------:R-:W1:Y:S01]  /*0400*/  LDS.128 R4, [R17+0x10] ;  /* 0x0000100011047984 */ /* 0x000e620000000c00 */
[----:B--2---:R-:W-:-:S03]  /*0410*/  FFMA R29, R29, R10, R28 ;  /* 0x0000000a1d1d7223 */ /* 0x004fc6000000001c */
[----:B------:R-:W2:Y:S01]  /*0420*/  LDS R10, [R16+0x140] ;  /* 0x00014000100a7984 */ /* 0x000ea20000000800 */
[----:B0-----:R-:W-:-:S03]  /*0430*/  FFMA R29, R8, R11, R29 ;  /* 0x0000000b081d7223 */ /* 0x001fc6000000001d */
[----:B------:R-:W0:Y:S01]  /*0440*/  LDS R11, [R16+0x180] ;  /* 0x00018000100b7984 */ /* 0x000e220000000800 */
[----:B-1----:R-:W-:-:S03]  /*0450*/  FFMA R8, R4, R9, R29 ;  /* 0x0000000904087223 */ /* 0x002fc6000000001d */
[----:B------:R-:W1:Y:S01]  /*0460*/  LDS R4, [R16+0x1c0] ;  /* 0x0001c00010047984 */ /* 0x000e620000000800 */
[----:B--2---:R-:W-:-:S03]  /*0470*/  FFMA R8, R10, R5, R8 ;  /* 0x000000050a087223 */ /* 0x004fc60000000008 */
[----:B------:R-:W-:Y:S01]  /*0480*/  LDS R5, [R16+0x200] ;  /* 0x0002000010057984 */ /* 0x000fe20000000800 */
[----:B0-----:R-:W-:-:S03]  /*0490*/  FFMA R29, R11, R6, R8 ;  /* 0x000000060b1d7223 */ /* 0x001fc60000000008 */
[----:B------:R-:W0:Y:S04]  /*04a0*/  LDS.128 R8, [R17+0x20] ;  /* 0x0000200011087984 */ /* 0x000e280000000c00 */
[----:B------:R-:W2:Y:S01]  /*04b0*/  LDS R6, [R16+0x240] ;  /* 0x0002400010067984 */ /* 0x000ea20000000800 */
[----:B-1----:R-:W-:-:S03]  /*04c0*/  FFMA R29, R4, R7, R29 ;  /* 0x00000007041d7223 */ /* 0x002fc6000000001d */
[----:B------:R-:W1:Y:S01]  /*04d0*/  LDS R7, [R16+0x280] ;  /* 0x0002800010077984 */ /* 0x000e620000000800 */
[----:B0-----:R-:W-:-:S03]  /*04e0*/  FFMA R4, R8, R5, R29 ;  /* 0x0000000508047223 */ /* 0x001fc6000000001d */
[----:B------:R-:W0:Y:S01]  /*04f0*/  LDS R8, [R16+0x2c0] ;  /* 0x0002c00010087984 */ /* 0x000e220000000800 */
[----:B--2---:R-:W-:-:S03]  /*0500*/  FFMA R4, R6, R9, R4 ;  /* 0x0000000906047223 */ /* 0x004fc60000000004 */
[----:B------:R-:W-:Y:S01]  /*0510*/  LDS R9, [R16+0x300] ;  /* 0x0003000010097984 */ /* 0x000fe20000000800 */
[----:B-1----:R-:W-:-:S03]  /*0520*/  FFMA R29, R7, R10, R4 ;  /* 0x0000000a071d7223 */ /* 0x002fc60000000004 */
[----:B------:R-:W1:Y:S01]  /*0530*/  LDS.128 R4, [R17+0x30] ;  /* 0x0000300011047984 */ /* 0x000e620000000c00 */
[----:B0-----:R-:W-:-:S04]  /*0540*/  FFMA R11, R8, R11, R29 ;  /* 0x0000000b080b7223 */ /* 0x001fc8000000001d */
[----:B-1----:R-:W-:Y:S02]  /*0550*/  FFMA R10, R4, R9, R11 ;  /* 0x00000009040a7223 */ /* 0x002fe4000000000b */
[----:B------:R-:W0:Y:S04]  /*0560*/  LDS R11, [R16+0x380] ;  /* 0x00038000100b7984 */ /* 0x000e280000000800 */
[----:B------:R-:W1:Y:S01]  /*0570*/  LDS R4, [R16+0x3c0] ;  /* 0x0003c00010047984 */ /* 0x000e620000000800 */
[----:B------:R-:W-:Y:S01]  /*0580*/  IADD3 R29, PT, PT, R21, 0x10, RZ ;  /* 0x00000010151d7810 */ /* 0x000fe20007ffe0ff */
[----:B------:R-:W-:Y:S03]  /*0590*/  BAR.SYNC.DEFER_BLOCKING 0x0 ;  /* 0x0000000000007b1d */ /* 0x000fe60000010000 */
[----:B------:R-:W-:Y:S01]  /*05a0*/  ISETP.GE.OR P1, PT, R29, R0, P0 ;  /* 0x000000001d00720c */ /* 0x000fe20000726670 */
[----:B------:R-:W-:-:S12]  /*05b0*/  HFMA2 R29, -RZ, RZ, 0, 0 ;  /* 0x00000000ff1d7431 */ /* 0x000fd800000001ff */
[----:B------:R-:W2:Y:S01]  /*05c0*/  @!P1 LDG.E R29, desc[UR8][R26.64+0x40] ;  /* 0x000040081a1d9981 */ /* 0x000ea2000c1e1900 */
[----:B------:R-:W-:-:S04]  /*05d0*/  VIADDMNMX R9, R19, 0x10, R2, !PT ;  /* 0x0000001013097846 */ /* 0x000fc80007800102 */
[----:B------:R-:W-:-:S13]  /*05e0*/  ISETP.GE.AND P1, PT, R9, R0, PT ;  /* 0x000000000900720c */ /* 0x000fda0003f26270 */
[----:B------:R-:W3:Y:S01]  /*05f0*/  @!P1 LDC.64 R8, c[0x0][0x388] ;  /* 0x0000e200ff089b82 */ /* 0x000ee20000000a00 */
[----:B--2---:R3:W-:Y:S02]  /*0600*/  STS [R20], R29 ;  /* 0x0000001d14007388 */ /* 0x0047e40000000800 */
[----:B---3--:R-:W-:Y:S01]  /*0610*/  @!P1 IMAD.WIDE R28, R25, 0x4, R8 ;  /* 0x00000004191c9825 */ /* 0x008fe200078e0208 */
[----:B------:R-:W-:-:S06]  /*0620*/  MOV R9, RZ ;  /* 0x000000ff00097202 */ /* 0x000fcc0000000f00 */
[----:B------:R-:W2:Y:S01]  /*0630*/  @!P1 LDG.E R9, desc[UR8][R28.64] ;  /* 0x000000081c099981 */ /* 0x000ea2000c1e1900 */
[----:B------:R-:W-:-:S04]  /*0640*/  FFMA R10, R24, R5, R10 ;  /* 0x00000005180a7223 */ /* 0x000fc8000000000a */
[----:B0-----:R-:W-:-:S04]  /*0650*/  FFMA R6, R11, R6, R10 ;  /* 0x000000060b067223 */ /* 0x001fc8000000000a */
[----:B-1----:R-:W-:Y:S01]  /*0660*/  FFMA R7, R4, R7, R6 ;  /* 0x0000000704077223 */ /* 0x002fe20000000006 */
[----:B------:R-:W-:-:S04]  /*0670*/  IADD3 R14, PT, PT, R14, 0x2, RZ ;  /* 0x000000020e0e7810 */ /* 0x000fc80007ffe0ff */
[----:B------:R-:W-:Y:S02]  /*0680*/  ISETP.NE.AND P1, PT, R14, RZ, PT ;  /* 0x000000ff0e00720c */ /* 0x000fe40003f25270 */
[----:B------:R-:W-:Y:S02]  /*0690*/  IADD3 R19, PT, PT, R19, 0x20, RZ ;  /* 0x0000002013137810 */ /* 0x000fe40007ffe0ff */
[----:B------:R-:W-:Y:S02]  /*06a0*/  IADD3 R21, PT, PT, R21, 0x20, RZ ;  /* 0x0000002015157810 */ /* 0x000fe40007ffe0ff */
[----:B------:R-:W-:Y:S02]  /*06b0*/  IADD3 R12, PT, PT, R12, 0x20, RZ ;  /* 0x000000200c0c7810 */ /* 0x000fe40007ffe0ff */
[C---:B------:R-:W-:Y:S02]  /*06c0*/  LEA R23, R0.reuse, R23, 0x5 ;  /* 0x0000001700177211 */ /* 0x040fe400078e28ff */
[----:B------:R-:W-:Y:S01]  /*06d0*/  LEA R25, R0, R25, 0x5 ;  /* 0x0000001900197211 */ /* 0x000fe200078e28ff */
[----:B--2---:R-:W-:Y:S01]  /*06e0*/  STS [R18], R9 ;  /* 0x0000000912007388 */ /* 0x004fe20000000800 */
[----:B------:R-:W-:Y:S06]  /*06f0*/  BAR.SYNC.DEFER_BLOCKING 0x0 ;  /* 0x0000000000007b1d */ /* 0x000fec0000010000 */
[----:B------:R-:W-:Y:S04]  /*0700*/  LDS R5, [R16] ;  /* 0x0000000010057984 */ /* 0x000fe80000000800 */
[----:B------:R-:W0:Y:S04]  /*0710*/  LDS.128 R8, [R17] ;  /* 0x0000000011087984 */ /* 0x000e280000000c00 */
[----:B------:R-:W1:Y:S04]  /*0720*/  LDS R26, [R16+0x40] ;  /* 0x00004000101a7984 */ /* 0x000e680000000800 */
[----:B------:R-:W2:Y:S04]  /*0730*/  LDS R27, [R16+0x80] ;  /* 0x00008000101b7984 */ /* 0x000ea80000000800 */
[----:B------:R-:W3:Y:S01]  /*0740*/  LDS R24, [R16+0xc0] ;  /* 0x0000c00010187984 */ /* 0x000ee20000000800 */
[----:B0-----:R-:W-:-:S03]  /*0750*/  FFMA R8, R8, R5, R7 ;  /* 0x0000000508087223 */ /* 0x001fc60000000007 */
[----:B------:R-:W-:Y:S01]  /*0760*/  LDS.128 R4, [R17+0x10] ;  /* 0x0000100011047984 */ /* 0x000fe20000000c00 */
[----:B-1----:R-:W-:-:S03]  /*0770*/  FFMA R8, R26, R9, R8 ;  /* 0x000000091a087223 */ /* 0x002fc60000000008 */
[----:B------:R-:W0:Y:S01]  /*0780*/  LDS R9, [R16+0x100] ;  /* 0x0001000010097984 */ /* 0x000e220000000800 */
[----:B--2---:R-:W-:-:S03]  /*0790*/  FFMA R29, R27, R10, R8 ;  /* 0x0000000a1b1d7223 */ /* 0x004fc60000000008 */
[----:B------:R-:W1:Y:S04]  /*07a0*/  LDS R8, [R16+0x140] ;  /* 0x0001400010087984 */ /* 0x000e680000000800 */
[----:B------:R-:W2:Y:S01]  /*07b0*/  LDS R27, [R16+0x180] ;  /* 0x00018000101b7984 */ /* 0x000ea20000000800 */
[----:B---3--:R-:W-:-:S03]  /*07c0*/  FFMA R11, R24, R11, R29 ;  /* 0x0000000b180b7223 */ /* 0x008fc6000000001d */
[----:B------:R-:W3:Y:S04]  /*07d0*/  LDS R24, [R16+0x1c0] ;  /* 0x0001c00010187984 */ /* 0x000ee80000000800 */
[----:B------:R-:W-:Y:S01]  /*07e0*/  LDS R29, [R16+0x240] ;  /* 0x00024000101d7984 */ /* 0x000fe20000000800 */
[----:B0-----:R-:W-:-:S04]  /*07f0*/  FFMA R4, R4, R9, R11 ;  /* 0x0000000904047223 */ /* 0x001fc8000000000b */
[----:B-1----:R-:W-:Y:S02]  /*0800*/  FFMA R4, R8, R5, R4 ;  /* 0x0000000508047223 */ /* 0x002fe40000000004 */
[----:B------:R-:W-:Y:S04]  /*0810*/  LDS R5, [R16+0x200] ;  /* 0x0002000010057984 */ /* 0x000fe80000000800 */
[----:B------:R-:W0:Y:S01]  /*0820*/  LDS.128 R8, [R17+0x20] ;  /* 0x0000200011087984 */ /* 0x000e220000000c00 */
[----:B--2---:R-:W-:-:S04]  /*0830*/  FFMA R27, R27, R6, R4 ;  /* 0x000000061b1b7223 */ /* 0x004fc80000000004 */
[----:B---3--:R-:W-:Y:S02]  /*0840*/  FFMA R7, R24, R7, R27 ;  /* 0x0000000718077223 */ /* 0x008fe4000000001b */
[----:B------:R-:W1:Y:S04]  /*0850*/  LDS R27, [R16+0x280] ;  /* 0x00028000101b7984 */ /* 0x000e680000000800 */
[----:B------:R-:W2:Y:S01]  /*0860*/  LDS R24, [R16+0x2c0] ;  /* 0x0002c00010187984 */ /* 0x000ea20000000800 */
[----:B0-----:R-:W-:-:S03]  /*0870*/  FFMA R8, R8, R5, R7 ;  /* 0x0000000508087223 */ /* 0x001fc60000000007 */
[----:B------:R-:W-:Y:S01]  /*0880*/  LDS.128 R4, [R17+0x30] ;  /* 0x0000300011047984 */ /* 0x000fe20000000c00 */
[----:B------:R-:W-:-:S03]  /*0890*/  FFMA R8, R29, R9, R8 ;  /* 0x000000091d087223 */ /* 0x000fc60000000008 */
[----:B------:R-:W0:Y:S01]  /*08a0*/  LDS R9, [R16+0x300] ;  /* 0x0003000010097984 */ /* 0x000e220000000800 */
[----:B-1----:R-:W-:-:S03]  /*08b0*/  FFMA R27, R27, R10, R8 ;  /* 0x0000000a1b1b7223 */ /* 0x002fc60000000008 */
[----:B------:R-:W1:Y:S04]  /*08c0*/  LDS R29, [R16+0x340] ;  /* 0x00034000101d7984 */ /* 0x000e680000000800 */
[----:B------:R-:W3:Y:S01]  /*08d0*/  LDS R8, [R16+0x380] ;  /* 0x0003800010087984 */ /* 0x000ee20000000800 */
[----:B--2---:R-:W-:-:S03]  /*08e0*/  FFMA R11, R24, R11, R27 ;  /* 0x0000000b180b7223 */ /* 0x004fc6000000001b */
[----:B------:R-:W2:Y:S01]  /*08f0*/  LDS R27, [R16+0x3c0] ;  /* 0x0003c000101b7984 */ /* 0x000ea20000000800 */
[----:B0-----:R-:W-:-:S04]  /*0900*/  FFMA R4, R4, R9, R11 ;  /* 0x0000000904047223 */ /* 0x001fc8000000000b */
[----:B-1----:R-:W-:-:S04]  /*0910*/  FFMA R5, R29, R5, R4 ;  /* 0x000000051d057223 */ /* 0x002fc80000000004 */
[----:B---3--:R-:W-:-:S04]  /*0920*/  FFMA R6, R8, R6, R5 ;  /* 0x0000000608067223 */ /* 0x008fc80000000005 */
[----:B--2---:R-:W-:Y:S01]  /*0930*/  FFMA R7, R27, R7, R6 ;  /* 0x000000071b077223 */ /* 0x004fe20000000006 */
[----:B------:R-:W-:Y:S06]  /*0940*/  BAR.SYNC.DEFER_BLOCKING 0x0 ;  /* 0x0000000000007b1d */ /* 0x000fec0000010000 */
[----:B------:R-:W-:Y:S05]  /*0950*/  @P1 BRA `(.L_x_2) ;  /* 0xfffffff800481947 */ /* 0x000fea000383ffff */
[----:B------:R-:W-:-:S07]  /*0960*/  LOP3.LUT R4, R22, 0x7fffffe0, RZ, 0xc0, !PT ;  /* 0x7fffffe016047812 */ /* 0x000fce00078ec0ff */
.L_x_1:
[----:B------:R-:W-:-:S13]  /*0970*/  LOP3.LUT P0, RZ, R22, 0x10, RZ, 0xc0, !PT ;  /* 0x0000001016ff7812 */ /* 0x000fda000780c0ff */
[----:B------:R-:W-:Y:S05]  /*0980*/  @!P0 BRA `(.L_x_0) ;  /* 0x0000000000e08947 */ /* 0x000fea0003800000 */
[-C--:B------:R-:W-:Y:S01]  /*0990*/  IADD3 R11, PT, PT, R13, R4.reuse, RZ ;  /* 0x000000040d0b7210 */ /* 0x080fe20007ffe0ff */
[----:B------:R-:W-:Y:S01]  /*09a0*/  HFMA2 R21, -RZ, RZ, 0, 0 ;  /* 0x00000000ff157431 */ /* 0x000fe200000001ff */
[----:B------:R-:W-:Y:S02]  /*09b0*/  IADD3 R13, PT, PT, R15, R4, RZ ;  /* 0x000000040f0d7210 */ /* 0x000fe40007ffe0ff */
[-C--:B------:R-:W-:Y:S02]  /*09c0*/  ISETP.GE.AND P0, PT, R11, R0.reuse, PT ;  /* 0x000000000b00720c */ /* 0x080fe40003f06270 */
[----:B------:R-:W-:Y:S02]  /*09d0*/  VIMNMX R5, PT, PT, R2, R13, !PT ;  /* 0x0000000d02057248 */ /* 0x000fe40007fe0100 */
[-C--:B------:R-:W-:Y:S02]  /*09e0*/  ISETP.GE.U32.OR P0, PT, R3, R0.reuse, P0 ;  /* 0x000000000300720c */ /* 0x080fe40000706470 */
[----:B------:R-:W-:-:S02]  /*09f0*/  ISETP.GE.AND P1, PT, R5, R0, PT ;  /* 0x000000000500720c */ /* 0x000fc40003f26270 */
[----:B------:R-:W-:-:S09]  /*0a00*/  MOV R23, RZ ;  /* 0x000000ff00177202 */ /* 0x000fd20000000f00 */
[----:B------:R-:W0:Y:S01]  /*0a10*/  @!P0 LDC.64 R8, c[0x0][0x380] ;  /* 0x0000e000ff088b82 */ /* 0x000e220000000a00 */
[-C--:B------:R-:W-:Y:S02]  /*0a20*/  @!P0 IMAD R11, R3, R0.reuse, R11 ;  /* 0x00000000030b8224 */ /* 0x080fe400078e020b */
[----:B------:R-:W-:-:S05]  /*0a30*/  @!P1 IMAD R13, R13, R0, R2 ;  /* 0x000000000d0d9224 */ /* 0x000fca00078e0202 */
[----:B------:R-:W1:Y:S01]  /*0a40*/  @!P1 LDC.64 R4, c[0x0][0x388] ;  /* 0x0000e200ff049b82 */ /* 0x000e620000000a00 */
[----:B0-----:R-:W-:-:S05]  /*0a50*/  @!P0 IMAD.WIDE R8, R11, 0x4, R8 ;  /* 0x000000040b088825 */ /* 0x001fca00078e0208 */
[----:B------:R-:W2:Y:S01]  /*0a60*/  @!P0 LDG.E R21, desc[UR8][R8.64] ;  /* 0x0000000808158981 */ /* 0x000ea2000c1e1900 */
[----:B-1----:R-:W-:-:S05]  /*0a70*/  @!P1 IMAD.WIDE R4, R13, 0x4, R4 ;  /* 0x000000040d049825 */ /* 0x002fca00078e0204 */
        /* <DEDUP_REMOVED lines=8> */
[----:B------:R-:W3:Y:S04]  /*0b00*/  LDS R26, [R16+0xc0] ;  /* 0x0000c000101a7984 */ /* 0x000ee80000000800 */
[----:B------:R-:W-:Y:S04]  /*0b10*/  LDS R19, [R16+0x100] ;  /* 0x0001000010137984 */ /* 0x000fe80000000800 */
[----:B------:R-:W4:Y:S04]  /*0b20*/  LDS.128 R8, [R17+0x10] ;  /* 0x0000100011087984 */ /* 0x000f280000000c00 */
[----:B------:R-:W5:Y:S04]  /*0b30*/  LDS R22, [R16+0x140] ;  /* 0x0001400010167984 */ /* 0x000f680000000800 */
[----:B------:R-:W5:Y:S04]  /*0b40*/  LDS R21, [R16+0x180] ;  /* 0x0001800010157984 */ /* 0x000f680000000800 */
[----:B------:R-:W5:Y:S04]  /*0b50*/  LDS R18, [R16+0x1c0] ;  /* 0x0001c00010127984 */ /* 0x000f680000000800 */
[----:B------:R-:W-:Y:S01]  /*0b60*/  LDS R23, [R16+0x200] ;  /* 0x0002000010177984 */ /* 0x000fe20000000800 */
[----:B0-----:R-:W-:-:S03]  /*0b70*/  FFMA R12, R12, R6, R7 ;  /* 0x000000060c0c7223 */ /* 0x001fc60000000007 */
[----:B------:R-:W-:Y:S04]  /*0b80*/  LDS R20, [R16+0x240] ;  /* 0x0002400010147984 */ /* 0x000fe80000000800 */
[----:B------:R-:W0:Y:S01]  /*0b90*/  LDS.128 R4, [R17+0x20] ;  /* 0x0000200011047984 */ /* 0x000e220000000c00 */
[----:B-1----:R-:W-:-:S03]  /*0ba0*/  FFMA R12, R25, R13, R12 ;  /* 0x0000000d190c7223 */ /* 0x002fc6000000000c */
[----:B------:R-:W1:Y:S01]  /*0bb0*/  LDS R25, [R16+0x280] ;  /* 0x0002800010197984 */ /* 0x000e620000000800 */
[----:B--2---:R-:W-:-:S03]  /*0bc0*/  FFMA R27, R27, R14, R12 ;  /* 0x0000000e1b1b7223 */ /* 0x004fc6000000000c */
[----:B------:R-:W2:Y:S01]  /*0bd0*/  LDS R24, [R16+0x2c0] ;  /* 0x0002c00010187984 */ /* 0x000ea20000000800 */
[----:B---3--:R-:W-:-:S03]  /*0be0*/  FFMA R29, R26, R15, R27 ;  /* 0x0000000f1a1d7223 */ /* 0x008fc6000000001b */
[----:B------:R-:W-:Y:S04]  /*0bf0*/  LDS R27, [R16+0x300] ;  /* 0x00030000101b7984 */ /* 0x000fe80000000800 */
[----:B------:R-:W3:Y:S01]  /*0c00*/  LDS.128 R12, [R17+0x30] ;  /* 0x00003000110c7984 */ /* 0x000ee20000000c00 */
[----:B----4-:R-:W-:-:S03]  /*0c10*/  FFMA R19, R8, R19, R29 ;  /* 0x0000001308137223 */ /* 0x010fc6000000001d */
[----:B------:R-:W4:Y:S01]  /*0c20*/  LDS R8, [R16+0x340] ;  /* 0x0003400010087984 */ /* 0x000f220000000800 */
[----:B-----5:R-:W-:-:S03]  /*0c30*/  FFMA R26, R22, R9, R19 ;  /* 0x00000009161a7223 */ /* 0x020fc60000000013 */
[----:B------:R-:W5:Y:S04]  /*0c40*/  LDS R9, [R16+0x380] ;  /* 0x0003800010097984 */ /* 0x000f680000000800 */
[----:B------:R-:W5:Y:S01]  /*0c50*/  LDS R22, [R16+0x3c0] ;  /* 0x0003c00010167984 */ /* 0x000f620000000800 */
[----:B------:R-:W-:-:S04]  /*0c60*/  FFMA R21, R21, R10, R26 ;  /* 0x0000000a15157223 */ /* 0x000fc8000000001a */
[----:B------:R-:W-:-:S04]  /*0c70*/  FFMA R11, R18, R11, R21 ;  /* 0x0000000b120b7223 */ /* 0x000fc80000000015 */
[----:B0-----:R-:W-:-:S04]  /*0c80*/  FFMA R11, R4, R23, R11 ;  /* 0x00000017040b7223 */ /* 0x001fc8000000000b */
[----:B------:R-:W-:-:S04]  /*0c90*/  FFMA R20, R20, R5, R11 ;  /* 0x0000000514147223 */ /* 0x000fc8000000000b */
[----:B-1----:R-:W-:-:S04]  /*0ca0*/  FFMA R25, R25, R6, R20 ;  /* 0x0000000619197223 */ /* 0x002fc80000000014 */
[----:B--2---:R-:W-:-:S04]  /*0cb0*/  FFMA R7, R24, R7, R25 ;  /* 0x0000000718077223 */ /* 0x004fc80000000019 */
[----:B---3--:R-:W-:-:S04]  /*0cc0*/  FFMA R7, R12, R27, R7 ;  /* 0x0000001b0c077223 */ /* 0x008fc80000000007 */
[----:B----4-:R-:W-:-:S04]  /*0cd0*/  FFMA R8, R8, R13, R7 ;  /* 0x0000000d08087223 */ /* 0x010fc80000000007 */
[----:B-----5:R-:W-:-:S04]  /*0ce0*/  FFMA R9, R9, R14, R8 ;  /* 0x0000000e09097223 */ /* 0x020fc80000000008 */
[----:B------:R-:W-:Y:S01]  /*0cf0*/  FFMA R7, R22, R15, R9 ;  /* 0x0000000f16077223 */ /* 0x000fe20000000009 */
[----:B------:R-:W-:Y:S06]  /*0d00*/  BAR.SYNC.DEFER_BLOCKING 0x0 ;  /* 0x0000000000007b1d */ /* 0x000fec0000010000 */
.L_x_0:
[----:B------:R-:W-:-:S04]  /*0d10*/  VIMNMX R5, PT, PT, R3, R2, !PT ;  /* 0x0000000203057248 */ /* 0x000fc80007fe0100 */
[----:B------:R-:W-:-:S13]  /*0d20*/  ISETP.GE.AND P0, PT, R5, R0, PT ;  /* 0x000000000500720c */ /* 0x000fda0003f06270 */
[----:B------:R-:W-:Y:S05]  /*0d30*/  @P0 EXIT ;  /* 0x000000000000094d */ /* 0x000fea0003800000 */
[----:B------:R-:W0:Y:S01]  /*0d40*/  LDC.64 R4, c[0x0][0x390] ;  /* 0x0000e400ff047b82 */ /* 0x000e220000000a00 */
[----:B------:R-:W-:-:S04]  /*0d50*/  IMAD R3, R3, R0, R2 ;  /* 0x0000000003037224 */ /* 0x000fc800078e0202 */
[----:B0-----:R-:W-:-:S05]  /*0d60*/  IMAD.WIDE R2, R3, 0x4, R4 ;  /* 0x0000000403027825 */ /* 0x001fca00078e0204 */
[----:B------:R-:W-:Y:S01]  /*0d70*/  STG.E desc[UR8][R2.64], R7 ;  /* 0x0000000702007986 */ /* 0x000fe2000c101908 */
[----:B------:R-:W-:Y:S05]  /*0d80*/  EXIT ;  /* 0x000000000000794d */ /* 0x000fea0003800000 */
.L_x_3:
[----:B------:R-:W-:-:S00]  /*0d90*/  BRA `(.L_x_3) ;  /* 0xfffffffc00fc7947 */ /* 0x000fc0000383ffff */
[----:B------:R-:W-:-:S00]  /*0da0*/  NOP ;  /* 0x0000000000007918 */ /* 0x000fc00000000000 */
        /* <DEDUP_REMOVED lines=13> */
.L_x_4:


//--------------------- .nv.shared._Z12matmul_tiledPKfS0_Pfi --------------------------
	.section	.nv.shared._Z12matmul_tiledPKfS0_Pfi,"aw",@nobits
	.sectionflags	@""
	.align	4
.nv.shared._Z12matmul_tiledPKfS0_Pfi:
	.zero		3072


//--------------------- .nv.shared.reserved.0     --------------------------
	.section	.nv.shared.reserved.0,"aw",@nobits
	.weak		__nv_reservedSMEM_offset_0_alias
	.size		__nv_reservedSMEM_offset_0_alias, 0, 64
	.other		__nv_reservedSMEM_offset_0_alias,@"STO_CUDA_RESERVED_SHARED STV_DEFAULT"
__nv_reservedSMEM_offset_0_alias:
	.zero		0
	.zero		64


//--------------------- .nv.constant0._Z12matmul_tiledPKfS0_Pfi --------------------------
	.section	.nv.constant0._Z12matmul_tiledPKfS0_Pfi,"a",@progbits
	.sectionflags	@""
	.align	4
.nv.constant0._Z12matmul_tiledPKfS0_Pfi:
	.zero		924


//--------------------- SYMBOLS --------------------------

	.type		.nv.reservedSmem.offset0,@object
	.size		.nv.reservedSmem.offset0,0x4
	.type		.nv.reservedSmem.cap,@object
	.size		.nv.reservedSmem.cap,0x4
